	.headerflags	@"EF_CUDA_TEXMODE_UNIFIED EF_CUDA_64BIT_ADDRESS EF_CUDA_ACCELERATORS EF_CUDA_SM90 EF_CUDA_VIRTUAL_SM(EF_CUDA_SM90)"
	.elftype	@"ET_EXEC"


//--------------------- .nv.info                  --------------------------
	.section	.nv.info,"",@"SHT_CUDA_INFO"
	.align	4


	//----- nvinfo : EIATTR_REGCOUNT
	.align		4
        /*0000*/ 	.byte	0x04, 0x2f
        /*0002*/ 	.short	(.L_3 - .L_2)
	.align		4
.L_2:
        /*0004*/ 	.word	index@(triton_per_fused__weight_norm_interface_0)
        /*0008*/ 	.word	0x00000014


	//----- nvinfo : EIATTR_MIN_STACK_SIZE
	.align		4
.L_3:
        /*000c*/ 	.byte	0x04, 0x12
        /*000e*/ 	.short	(.L_5 - .L_4)
	.align		4
.L_4:
        /*0010*/ 	.word	index@(triton_per_fused__weight_norm_interface_0)
        /*0014*/ 	.word	0x00000000


	//----- nvinfo : EIATTR_FRAME_SIZE
	.align		4
.L_5:
        /*0018*/ 	.byte	0x04, 0x11
        /*001a*/ 	.short	(.L_7 - .L_6)
	.align		4
.L_6:
        /*001c*/ 	.word	index@(triton_per_fused__weight_norm_interface_0)
        /*0020*/ 	.word	0x00000000


	//----- nvinfo : EIATTR_MIN_STACK_SIZE
	.align		4
.L_7:
        /*0024*/ 	.byte	0x04, 0x12
        /*0026*/ 	.short	(.L_9 - .L_8)
	.align		4
.L_8:
        /*0028*/ 	.word	index@(triton_per_fused__weight_norm_interface_0)
        /*002c*/ 	.word	0x00000000
.L_9:


//--------------------- .nv.info.triton_per_fused__weight_norm_interface_0 --------------------------
	.section	.nv.info.triton_per_fused__weight_norm_interface_0,"",@"SHT_CUDA_INFO"
	.sectionflags	@""
	.align	4


	//----- nvinfo : EIATTR_CUDA_API_VERSION
	.align		4
        /*0000*/ 	.byte	0x04, 0x37
        /*0002*/ 	.short	(.L_11 - .L_10)
.L_10:
        /*0004*/ 	.word	0x0000007c


	//----- nvinfo : EIATTR_KPARAM_INFO
	.align		4
.L_11:
        /*0008*/ 	.byte	0x04, 0x17
        /*000a*/ 	.short	(.L_13 - .L_12)
.L_12:
        /*000c*/ 	.word	0x00000000
        /*0010*/ 	.short	0x0005
        /*0012*/ 	.short	0x0024
        /*0014*/ 	.byte	0x00, 0xf0, 0x11, 0x00


	//----- nvinfo : EIATTR_KPARAM_INFO
	.align		4
.L_13:
        /*0018*/ 	.byte	0x04, 0x17
        /*001a*/ 	.short	(.L_15 - .L_14)
.L_14:
        /*001c*/ 	.word	0x00000000
        /*0020*/ 	.short	0x0004
        /*0022*/ 	.short	0x0020
        /*0024*/ 	.byte	0x00, 0xf0, 0x11, 0x00


	//----- nvinfo : EIATTR_KPARAM_INFO
	.align		4
.L_15:
        /*0028*/ 	.byte	0x04, 0x17
        /*002a*/ 	.short	(.L_17 - .L_16)
.L_16:
        /*002c*/ 	.word	0x00000000
        /*0030*/ 	.short	0x0003
        /*0032*/ 	.short	0x0018
        /*0034*/ 	.byte	0x00, 0xf4, 0x21, 0x00


	//----- nvinfo : EIATTR_KPARAM_INFO
	.align		4
.L_17:
        /*0038*/ 	.byte	0x04, 0x17
        /*003a*/ 	.short	(.L_19 - .L_18)
.L_18:
        /*003c*/ 	.word	0x00000000
        /*0040*/ 	.short	0x0002
        /*0042*/ 	.short	0x0010
        /*0044*/ 	.byte	0x00, 0xf4, 0x21, 0x00


	//----- nvinfo : EIATTR_KPARAM_INFO
	.align		4
.L_19:
        /*0048*/ 	.byte	0x04, 0x17
        /*004a*/ 	.short	(.L_21 - .L_20)
.L_20:
        /*004c*/ 	.word	0x00000000
        /*0050*/ 	.short	0x0001
        /*0052*/ 	.short	0x0008
        /*0054*/ 	.byte	0x00, 0xf4, 0x21, 0x00


	//----- nvinfo : EIATTR_KPARAM_INFO
	.align		4
.L_21:
        /*0058*/ 	.byte	0x04, 0x17
        /*005a*/ 	.short	(.L_23 - .L_22)
.L_22:
        /*005c*/ 	.word	0x00000000
        /*0060*/ 	.short	0x0000
        /*0062*/ 	.short	0x0000
        /*0064*/ 	.byte	0x00, 0xf4, 0x21, 0x00


	//----- nvinfo : EIATTR_SPARSE_MMA_MASK
	.align		4
.L_23:
        /*0068*/ 	.byte	0x03, 0x50
        /*006a*/ 	.short	0x0000


	//----- nvinfo : EIATTR_MAXREG_COUNT
	.align		4
        /*006c*/ 	.byte	0x03, 0x1b
        /*006e*/ 	.short	0x00ff


	//----- nvinfo : EIATTR_COOP_GROUP_MASK_REGIDS
	.align		4
        /*0070*/ 	.byte	0x04, 0x29
        /*0072*/ 	.short	(.L_25 - .L_24)


	//   ....[0]....
.L_24:
        /*0074*/ 	.word	0xffffffff


	//   ....[1]....
        /*0078*/ 	.word	0xffffffff


	//   ....[2]....
        /*007c*/ 	.word	0xffffffff


	//----- nvinfo : EIATTR_COOP_GROUP_INSTR_OFFSETS
	.align		4
.L_25:
        /*0080*/ 	.byte	0x04, 0x28
        /*0082*/ 	.short	(.L_27 - .L_26)


	//   ....[0]....
.L_26:
        /*0084*/ 	.word	0x00000240


	//   ....[1]....
        /*0088*/ 	.word	0x00000260


	//   ....[2]....
        /*008c*/ 	.word	0x00000280


	//----- nvinfo : EIATTR_EXIT_INSTR_OFFSETS
	.align		4
.L_27:
        /*0090*/ 	.byte	0x04, 0x1c
        /*0092*/ 	.short	(.L_29 - .L_28)


	//   ....[0]....
.L_28:
        /*0094*/ 	.word	0x00000450


	//   ....[1]....
        /*0098*/ 	.word	0x00000470


	//----- nvinfo : EIATTR_REQNTID
	.align		4
.L_29:
        /*009c*/ 	.byte	0x04, 0x10
        /*009e*/ 	.short	(.L_31 - .L_30)
.L_30:
        /*00a0*/ 	.word	0x00000040
        /*00a4*/ 	.word	0x00000001
        /*00a8*/ 	.word	0x00000001


	//----- nvinfo : EIATTR_CBANK_PARAM_SIZE
	.align		4
.L_31:
        /*00ac*/ 	.byte	0x03, 0x19
        /*00ae*/ 	.short	0x0028


	//----- nvinfo : EIATTR_PARAM_CBANK
	.align		4
        /*00b0*/ 	.byte	0x04, 0x0a
        /*00b2*/ 	.short	(.L_33 - .L_32)
	.align		4
.L_32:
        /*00b4*/ 	.word	index@(.nv.constant0.triton_per_fused__weight_norm_interface_0)
        /*00b8*/ 	.short	0x0210
        /*00ba*/ 	.short	0x0028


	//----- nvinfo : EIATTR_SW_WAR
	.align		4
.L_33:
        /*00bc*/ 	.byte	0x04, 0x36
        /*00be*/ 	.short	(.L_35 - .L_34)
.L_34:
        /*00c0*/ 	.word	0x00000008
.L_35:


//--------------------- .nv.callgraph             --------------------------
	.section	.nv.callgraph,"",@"SHT_CUDA_CALLGRAPH"
	.align	4
	.sectionentsize	8
	.align		4
        /*0000*/ 	.word	0x00000000
	.align		4
        /*0004*/ 	.word	0xffffffff
	.align		4
        /*0008*/ 	.word	0x00000000
	.align		4
        /*000c*/ 	.word	0xfffffffe
	.align		4
        /*0010*/ 	.word	0x00000000
	.align		4
        /*0014*/ 	.word	0xfffffffd
	.align		4
        /*0018*/ 	.word	0x00000000
	.align		4
        /*001c*/ 	.word	0xfffffffc


//--------------------- .nv.constant4             --------------------------
	.section	.nv.constant4,"a",@progbits
	.align	8
	.align		8
.nv.constant4:
        /*0000*/ 	.dword	_$_str
	.align		8
        /*0008*/ 	.dword	_$_str_$_2


//--------------------- .text.triton_per_fused__weight_norm_interface_0 --------------------------
	.section	.text.triton_per_fused__weight_norm_interface_0,"ax",@progbits
	.sectionflags	@"SHF_BARRIERS=1"
	.align	128
        .global         triton_per_fused__weight_norm_interface_0
        .type           triton_per_fused__weight_norm_interface_0,@function
        .size           triton_per_fused__weight_norm_interface_0,(.L_x_1 - triton_per_fused__weight_norm_interface_0)
        .other          triton_per_fused__weight_norm_interface_0,@"STO_CUDA_ENTRY STV_DEFAULT"
triton_per_fused__weight_norm_interface_0:
.text.triton_per_fused__weight_norm_interface_0:
[----:B------:R-:W0:Y:S02]  /*0000*/  LDC R1, c[0x0][0x28] ;  /* 0x00000a00ff017b82 */ /* 0x000e240000000800 */
[----:B------:R-:W1:Y:S01]  /*0010*/  S2R R3, SR_TID.X ;  /* 0x0000000000037919 */ /* 0x000e620000002100 */
[----:B------:R-:W2:Y:S01]  /*0020*/  LDC.64 R10, c[0x0][0x218] ;  /* 0x00008600ff0a7b82 */ /* 0x000ea20000000a00 */
[----:B------:R-:W-:Y:S02]  /*0030*/  CS2R R4, SRZ ;  /* 0x0000000000047805 */ /* 0x000fe4000001ff00 */
[----:B------:R-:W-:Y:S01]  /*0040*/  CS2R R6, SRZ ;  /* 0x0000000000067805 */ /* 0x000fe2000001ff00 */
[----:B------:R-:W3:Y:S01]  /*0050*/  S2R R0, SR_CTAID.X ;  /* 0x0000000000007919 */ /* 0x000ee20000002500 */
[----:B------:R-:W-:-:S03]  /*0060*/  ULDC.64 UR6, c[0x0][0x208] ;  /* 0x0000820000067ab9 */ /* 0x000fc60000000a00 */
[----:B------:R-:W4:Y:S01]  /*0070*/  LDC.64 R12, c[0x0][0x220] ;  /* 0x00008800ff0c7b82 */ /* 0x000f220000000a00 */
[----:B-1----:R-:W-:Y:S02]  /*0080*/  SHF.R.U32.HI R9, RZ, 0x3, R3 ;  /* 0x00000003ff097819 */ /* 0x002fe40000011603 */
[----:B------:R-:W-:Y:S02]  /*0090*/  SHF.L.U32 R2, R3, 0x2, RZ ;  /* 0x0000000203027819 */ /* 0x000fe400000006ff */
[----:B---3--:R-:W-:Y:S02]  /*00a0*/  SHF.L.U32 R0, R0, 0x3, RZ ;  /* 0x0000000300007819 */ /* 0x008fe400000006ff */
[----:B------:R-:W-:Y:S02]  /*00b0*/  SGXT.U32 R9, R9, 0x3 ;  /* 0x000000030909781a */ /* 0x000fe40000000000 */
[----:B------:R-:W-:Y:S02]  /*00c0*/  LOP3.LUT R2, R2, 0x1c, RZ, 0xc0, !PT ;  /* 0x0000001c02027812 */ /* 0x000fe400078ec0ff */
[----:B------:R-:W-:-:S04]  /*00d0*/  LOP3.LUT R15, R0, R9, RZ, 0xfc, !PT ;  /* 0x00000009000f7212 */ /* 0x000fc800078efcff */
[----:B------:R-:W-:-:S04]  /*00e0*/  ISETP.GE.AND P0, PT, R15, 0x40, PT ;  /* 0x000000400f00780c */ /* 0x000fc80003f06270 */
[----:B------:R-:W-:Y:S01]  /*00f0*/  ISETP.NE.AND P1, PT, R2, 0x1c, !P0 ;  /* 0x0000001c0200780c */ /* 0x000fe20004725270 */
[----:B------:R-:W-:-:S04]  /*0100*/  IMAD R2, R15, 0x1c, R2 ;  /* 0x0000001c0f027824 */ /* 0x000fc800078e0202 */
[----:B--2---:R-:W-:-:S08]  /*0110*/  IMAD.WIDE R10, R2, 0x4, R10 ;  /* 0x00000004020a7825 */ /* 0x004fd000078e020a */
[----:B------:R-:W2:Y:S01]  /*0120*/  @P1 LDG.E.128 R4, desc[UR6][R10.64] ;  /* 0x000000060a041981 */ /* 0x000ea2000c1e1d00 */
[----:B------:R-:W-:Y:S01]  /*0130*/  HFMA2.MMA R8, -RZ, RZ, 0, 0 ;  /* 0x00000000ff087435 */ /* 0x000fe200000001ff */
[----:B----4-:R-:W-:-:S09]  /*0140*/  IMAD.WIDE R12, R15, 0x4, R12 ;  /* 0x000000040f0c7825 */ /* 0x010fd200078e020c */
[----:B------:R1:W3:Y:S01]  /*0150*/  @!P0 LDG.E.EL R8, desc[UR6][R12.64] ;  /* 0x000000060c088981 */ /* 0x0002e2000c2e1900 */
[----:B------:R-:W4:Y:S01]  /*0160*/  S2UR UR5, SR_CgaCtaId ;  /* 0x00000000000579c3 */ /* 0x000f220000008800 */
[----:B------:R-:W-:Y:S01]  /*0170*/  UMOV UR4, 0x400 ;  /* 0x0000040000047882 */ /* 0x000fe20000000000 */
[----:B------:R-:W-:Y:S01]  /*0180*/  LOP3.LUT P0, RZ, R3, 0x38, RZ, 0xc0, !PT ;  /* 0x0000003803ff7812 */ /* 0x000fe2000780c0ff */
[----:B----4-:R-:W-:-:S06]  /*0190*/  UPRMT UR4, UR5, 0x654, UR4 ;  /* 0x0000065405047896 */ /* 0x010fcc0008000004 */
[----:B------:R-:W-:Y:S02]  /*01a0*/  LEA R9, R9, UR4, 0x2 ;  /* 0x0000000409097c11 */ /* 0x000fe4000f8e10ff */
[----:B--2---:R-:W-:Y:S02]  /*01b0*/  SEL R5, R5, RZ, P1 ;  /* 0x000000ff05057207 */ /* 0x004fe40000800000 */
[----:B------:R-:W-:Y:S02]  /*01c0*/  SEL R4, R4, RZ, P1 ;  /* 0x000000ff04047207 */ /* 0x000fe40000800000 */
[----:B------:R-:W-:Y:S01]  /*01d0*/  SEL R6, R6, RZ, P1 ;  /* 0x000000ff06067207 */ /* 0x000fe20000800000 */
[----:B------:R-:W-:Y:S01]  /*01e0*/  FMUL R15, R5, R5 ;  /* 0x00000005050f7220 */ /* 0x000fe20000400000 */
[----:B------:R-:W-:-:S03]  /*01f0*/  SEL R7, R7, RZ, P1 ;  /* 0x000000ff07077207 */ /* 0x000fc60000800000 */
[----:B------:R-:W-:-:S04]  /*0200*/  FFMA R15, R4, R4, R15 ;  /* 0x00000004040f7223 */ /* 0x000fc8000000000f */
[----:B------:R-:W-:-:S04]  /*0210*/  FFMA R10, R6, R6, R15 ;  /* 0x00000006060a7223 */ /* 0x000fc8000000000f */
[----:B------:R-:W-:-:S05]  /*0220*/  FFMA R10, R7, R7, R10 ;  /* 0x00000007070a7223 */ /* 0x000fca000000000a */
[----:B------:R-:W-:-:S05]  /*0230*/  FSEL R11, R10, RZ, P1 ;  /* 0x000000ff0a0b7208 */ /* 0x000fca0000800000 */
[----:B------:R-:W1:Y:S02]  /*0240*/  SHFL.BFLY PT, R10, R11, 0x4, 0x1f ;  /* 0x0c801f000b0a7f89 */ /* 0x000e6400000e0000 */
[----:B-1----:R-:W-:-:S05]  /*0250*/  FADD R12, R11, R10 ;  /* 0x0000000a0b0c7221 */ /* 0x002fca0000000000 */
[----:B------:R-:W1:Y:S02]  /*0260*/  SHFL.BFLY PT, R13, R12, 0x2, 0x1f ;  /* 0x0c401f000c0d7f89 */ /* 0x000e6400000e0000 */
[----:B-1----:R-:W-:-:S05]  /*0270*/  FADD R13, R12, R13 ;  /* 0x0000000d0c0d7221 */ /* 0x002fca0000000000 */
[----:B------:R-:W1:Y:S02]  /*0280*/  SHFL.BFLY PT, R10, R13, 0x1, 0x1f ;  /* 0x0c201f000d0a7f89 */ /* 0x000e6400000e0000 */
[----:B-1----:R-:W-:Y:S01]  /*0290*/  FADD R14, R13, R10 ;  /* 0x0000000a0d0e7221 */ /* 0x002fe20000000000 */
[----:B------:R-:W-:Y:S01]  /*02a0*/  LOP3.LUT R10, R3, 0x7, RZ, 0xc0, !PT ;  /* 0x00000007030a7812 */ /* 0x000fe200078ec0ff */
[----:B------:R-:W1:Y:S02]  /*02b0*/  LDC.64 R12, c[0x0][0x210] ;  /* 0x00008400ff0c7b82 */ /* 0x000e640000000a00 */
[----:B------:R-:W2:Y:S01]  /*02c0*/  MUFU.SQRT R16, R14 ;  /* 0x0000000e00107308 */ /* 0x000ea20000002000 */
[----:B------:R4:W-:Y:S01]  /*02d0*/  STS [R9], R14 ;  /* 0x0000000e09007388 */ /* 0x0009e20000000800 */
[----:B------:R-:W-:-:S04]  /*02e0*/  LEA R15, R10, UR4, 0x2 ;  /* 0x000000040a0f7c11 */ /* 0x000fc8000f8e10ff */
[----:B------:R-:W-:Y:S08]  /*02f0*/  BAR.SYNC.DEFER_BLOCKING 0x0 ;  /* 0x0000000000007b1d */ /* 0x000ff00000010000 */
[----:B------:R-:W5:Y:S01]  /*0300*/  LDC.64 R10, c[0x0][0x228] ;  /* 0x00008a00ff0a7b82 */ /* 0x000f620000000a00 */
[----:B----4-:R-:W-:Y:S02]  /*0310*/  LOP3.LUT R9, R0, 0x7, R3, 0xf8, !PT ;  /* 0x0000000700097812 */ /* 0x010fe400078ef803 */
[----:B--2---:R-:W-:-:S02]  /*0320*/  FSETP.GT.AND P2, PT, R16, 8.50705917302346158658e+37, PT ;  /* 0x7e8000001000780b */ /* 0x004fc40003f44000 */
[----:B------:R-:W-:Y:S02]  /*0330*/  FSETP.GEU.AND P3, PT, R16, 1.175494350822287508e-38, PT ;  /* 0x008000001000780b */ /* 0x000fe40003f6e000 */
[C---:B------:R-:W-:Y:S01]  /*0340*/  ISETP.LT.AND P0, PT, R9.reuse, 0x40, !P0 ;  /* 0x000000400900780c */ /* 0x040fe20004701270 */
[----:B-1----:R-:W-:-:S08]  /*0350*/  IMAD.WIDE R12, R9, 0x4, R12 ;  /* 0x00000004090c7825 */ /* 0x002fd000078e020c */
[----:B------:R-:W-:Y:S01]  /*0360*/  @P2 FMUL R16, R16, 0.25 ;  /* 0x3e80000010102820 */ /* 0x000fe20000400000 */
[----:B------:R-:W1:Y:S01]  /*0370*/  LDS R15, [R15] ;  /* 0x000000000f0f7984 */ /* 0x000e620000000800 */
[----:B---3--:R-:W-:Y:S02]  /*0380*/  @P2 FMUL R8, R8, 0.25 ;  /* 0x3e80000008082820 */ /* 0x008fe40000400000 */
[----:B------:R-:W-:Y:S02]  /*0390*/  @!P3 FMUL R16, R16, 16777216 ;  /* 0x4b8000001010b820 */ /* 0x000fe40000400000 */
[----:B------:R-:W-:Y:S01]  /*03a0*/  @!P3 FMUL R8, R8, 16777216 ;  /* 0x4b8000000808b820 */ /* 0x000fe20000400000 */
[----:B-----5:R-:W-:Y:S01]  /*03b0*/  IMAD.WIDE R10, R2, 0x4, R10 ;  /* 0x00000004020a7825 */ /* 0x020fe200078e020a */
[----:B------:R-:W2:Y:S03]  /*03c0*/  MUFU.RCP R17, R16 ;  /* 0x0000001000117308 */ /* 0x000ea60000001000 */
[----:B--2---:R-:W-:-:S04]  /*03d0*/  FMUL R17, R17, R8 ;  /* 0x0000000811117220 */ /* 0x004fc80000400000 */
[-C--:B------:R-:W-:Y:S01]  /*03e0*/  FMUL R4, R4, R17.reuse ;  /* 0x0000001104047220 */ /* 0x080fe20000400000 */
[-C--:B------:R-:W-:Y:S01]  /*03f0*/  FMUL R5, R5, R17.reuse ;  /* 0x0000001105057220 */ /* 0x080fe20000400000 */
[-C--:B------:R-:W-:Y:S01]  /*0400*/  FMUL R6, R6, R17.reuse ;  /* 0x0000001106067220 */ /* 0x080fe20000400000 */
[----:B------:R-:W-:Y:S01]  /*0410*/  FMUL R7, R7, R17 ;  /* 0x0000001107077220 */ /* 0x000fe20000400000 */
[----:B-1----:R-:W1:Y:S01]  /*0420*/  MUFU.SQRT R3, R15 ;  /* 0x0000000f00037308 */ /* 0x002e620000002000 */
[----:B------:R-:W-:Y:S06]  /*0430*/  BAR.SYNC.DEFER_BLOCKING 0x0 ;  /* 0x0000000000007b1d */ /* 0x000fec0000010000 */
[----:B-1----:R1:W-:Y:S01]  /*0440*/  @P0 STG.E desc[UR6][R12.64], R3 ;  /* 0x000000030c000986 */ /* 0x0023e2000c101906 */
[----:B------:R-:W-:Y:S05]  /*0450*/  @!P1 EXIT ;  /* 0x000000000000994d */ /* 0x000fea0003800000 */
[----:B------:R-:W-:Y:S01]  /*0460*/  STG.E.128 desc[UR6][R10.64], R4 ;  /* 0x000000040a007986 */ /* 0x000fe2000c101d06 */
[----:B------:R-:W-:Y:S05]  /*0470*/  EXIT ;  /* 0x000000000000794d */ /* 0x000fea0003800000 */
.L_x_0:
[----:B------:R-:W-:-:S00]  /*0480*/  BRA `(.L_x_0) ;  /* 0xfffffffc00fc7947 */ /* 0x000fc0000383ffff */
[----:B------:R-:W-:-:S00]  /*0490*/  NOP ;  /* 0x0000000000007918 */ /* 0x000fc00000000000 */
        /* <DEDUP_REMOVED lines=14> */
.L_x_1:


//--------------------- .nv.global.init           --------------------------
	.section	.nv.global.init,"aw",@progbits
.nv.global.init:
	.type		_$_str,@object
	.size		_$_str,(_$_str_$_2 - _$_str)
_$_str:
        /*0000*/ 	.byte	0x5f, 0x5f, 0x43, 0x55, 0x44, 0x41, 0x5f, 0x46, 0x54, 0x5a, 0x00
	.type		_$_str_$_2,@object
	.size		_$_str_$_2,(.L_1 - _$_str_$_2)
_$_str_$_2:
        /*000b*/ 	.byte	0x5f, 0x5f, 0x43, 0x55, 0x44, 0x41, 0x5f, 0x50, 0x52, 0x45, 0x43, 0x5f, 0x53, 0x51, 0x52, 0x54
        /*001b*/ 	.byte	0x00
.L_1:


//--------------------- .nv.shared.triton_per_fused__weight_norm_interface_0 --------------------------
	.section	.nv.shared.triton_per_fused__weight_norm_interface_0,"aw",@nobits
	.sectionflags	@""
	.align	16
	.zero		1024


//--------------------- .nv.constant0.triton_per_fused__weight_norm_interface_0 --------------------------
	.section	.nv.constant0.triton_per_fused__weight_norm_interface_0,"a",@progbits
	.sectionflags	@""
	.align	4
.nv.constant0.triton_per_fused__weight_norm_interface_0:
	.zero		568
